	.headerflags	@"EF_CUDA_TEXMODE_UNIFIED EF_CUDA_64BIT_ADDRESS EF_CUDA_SM86 EF_CUDA_VIRTUAL_SM(EF_CUDA_SM86)"
	.elftype	@"ET_EXEC"


//--------------------- .nv.info                  --------------------------
	.section	.nv.info,"",@"SHT_CUDA_INFO"
	.align	4


	//----- nvinfo : EIATTR_REGCOUNT
	.align		4
        /*0000*/ 	.byte	0x04, 0x2f
        /*0002*/ 	.short	(.L_8 - .L_7)
	.align		4
.L_7:
        /*0004*/ 	.word	index@(triton_per_fused_add_embedding_native_layer_norm_3)
        /*0008*/ 	.word	0x00000026


	//----- nvinfo : EIATTR_MIN_STACK_SIZE
	.align		4
.L_8:
        /*000c*/ 	.byte	0x04, 0x12
        /*000e*/ 	.short	(.L_10 - .L_9)
	.align		4
.L_9:
        /*0010*/ 	.word	index@(triton_per_fused_add_embedding_native_layer_norm_3)
        /*0014*/ 	.word	0x00000000


	//----- nvinfo : EIATTR_FRAME_SIZE
	.align		4
.L_10:
        /*0018*/ 	.byte	0x04, 0x11
        /*001a*/ 	.short	(.L_12 - .L_11)
	.align		4
.L_11:
        /*001c*/ 	.word	index@(triton_per_fused_add_embedding_native_layer_norm_3)
        /*0020*/ 	.word	0x00000000


	//----- nvinfo : EIATTR_MIN_STACK_SIZE
	.align		4
.L_12:
        /*0024*/ 	.byte	0x04, 0x12
        /*0026*/ 	.short	(.L_14 - .L_13)
	.align		4
.L_13:
        /*0028*/ 	.word	index@(triton_per_fused_add_embedding_native_layer_norm_3)
        /*002c*/ 	.word	0x00000000
.L_14:


//--------------------- .nv.info.triton_per_fused_add_embedding_native_layer_norm_3 --------------------------
	.section	.nv.info.triton_per_fused_add_embedding_native_layer_norm_3,"",@"SHT_CUDA_INFO"
	.sectionflags	@""
	.align	4


	//----- nvinfo : EIATTR_CUDA_API_VERSION
	.align		4
        /*0000*/ 	.byte	0x04, 0x37
        /*0002*/ 	.short	(.L_16 - .L_15)
.L_15:
        /*0004*/ 	.word	0x0000007c


	//----- nvinfo : EIATTR_SW2861232_WAR
	.align		4
.L_16:
        /*0008*/ 	.byte	0x01, 0x35
	.zero		2


	//----- nvinfo : EIATTR_PARAM_CBANK
	.align		4
        /*000c*/ 	.byte	0x04, 0x0a
        /*000e*/ 	.short	(.L_18 - .L_17)
	.align		4
.L_17:
        /*0010*/ 	.word	index@(.nv.constant0.triton_per_fused_add_embedding_native_layer_norm_3)
        /*0014*/ 	.short	0x0160
        /*0016*/ 	.short	0x0058


	//----- nvinfo : EIATTR_CBANK_PARAM_SIZE
	.align		4
.L_18:
        /*0018*/ 	.byte	0x03, 0x19
        /*001a*/ 	.short	0x0058


	//----- nvinfo : EIATTR_KPARAM_INFO
	.align		4
        /*001c*/ 	.byte	0x04, 0x17
        /*001e*/ 	.short	(.L_20 - .L_19)
.L_19:
        /*0020*/ 	.word	0x00000000
        /*0024*/ 	.short	0x000b
        /*0026*/ 	.short	0x0050
        /*0028*/ 	.byte	0x00, 0xf4, 0x21, 0x00


	//----- nvinfo : EIATTR_KPARAM_INFO
	.align		4
.L_20:
        /*002c*/ 	.byte	0x04, 0x17
        /*002e*/ 	.short	(.L_22 - .L_21)
.L_21:
        /*0030*/ 	.word	0x00000000
        /*0034*/ 	.short	0x000a
        /*0036*/ 	.short	0x004c
        /*0038*/ 	.byte	0x00, 0xf0, 0x11, 0x00


	//----- nvinfo : EIATTR_KPARAM_INFO
	.align		4
.L_22:
        /*003c*/ 	.byte	0x04, 0x17
        /*003e*/ 	.short	(.L_24 - .L_23)
.L_23:
        /*0040*/ 	.word	0x00000000
        /*0044*/ 	.short	0x0009
        /*0046*/ 	.short	0x0048
        /*0048*/ 	.byte	0x00, 0xf0, 0x11, 0x00


	//----- nvinfo : EIATTR_KPARAM_INFO
	.align		4
.L_24:
        /*004c*/ 	.byte	0x04, 0x17
        /*004e*/ 	.short	(.L_26 - .L_25)
.L_25:
        /*0050*/ 	.word	0x00000000
        /*0054*/ 	.short	0x0008
        /*0056*/ 	.short	0x0040
        /*0058*/ 	.byte	0x00, 0xf4, 0x21, 0x00


	//----- nvinfo : EIATTR_KPARAM_INFO
	.align		4
.L_26:
        /*005c*/ 	.byte	0x04, 0x17
        /*005e*/ 	.short	(.L_28 - .L_27)
.L_27:
        /*0060*/ 	.word	0x00000000
        /*0064*/ 	.short	0x0007
        /*0066*/ 	.short	0x0038
        /*0068*/ 	.byte	0x00, 0xf4, 0x21, 0x00


	//----- nvinfo : EIATTR_KPARAM_INFO
	.align		4
.L_28:
        /*006c*/ 	.byte	0x04, 0x17
        /*006e*/ 	.short	(.L_30 - .L_29)
.L_29:
        /*0070*/ 	.word	0x00000000
        /*0074*/ 	.short	0x0006
        /*0076*/ 	.short	0x0030
        /*0078*/ 	.byte	0x00, 0xf4, 0x21, 0x00


	//----- nvinfo : EIATTR_KPARAM_INFO
	.align		4
.L_30:
        /*007c*/ 	.byte	0x04, 0x17
        /*007e*/ 	.short	(.L_32 - .L_31)
.L_31:
        /*0080*/ 	.word	0x00000000
        /*0084*/ 	.short	0x0005
        /*0086*/ 	.short	0x0028
        /*0088*/ 	.byte	0x00, 0xf4, 0x21, 0x00


	//----- nvinfo : EIATTR_KPARAM_INFO
	.align		4
.L_32:
        /*008c*/ 	.byte	0x04, 0x17
        /*008e*/ 	.short	(.L_34 - .L_33)
.L_33:
        /*0090*/ 	.word	0x00000000
        /*0094*/ 	.short	0x0004
        /*0096*/ 	.short	0x0020
        /*0098*/ 	.byte	0x00, 0xf4, 0x21, 0x00


	//----- nvinfo : EIATTR_KPARAM_INFO
	.align		4
.L_34:
        /*009c*/ 	.byte	0x04, 0x17
        /*009e*/ 	.short	(.L_36 - .L_35)
.L_35:
        /*00a0*/ 	.word	0x00000000
        /*00a4*/ 	.short	0x0003
        /*00a6*/ 	.short	0x0018
        /*00a8*/ 	.byte	0x00, 0xf4, 0x21, 0x00


	//----- nvinfo : EIATTR_KPARAM_INFO
	.align		4
.L_36:
        /*00ac*/ 	.byte	0x04, 0x17
        /*00ae*/ 	.short	(.L_38 - .L_37)
.L_37:
        /*00b0*/ 	.word	0x00000000
        /*00b4*/ 	.short	0x0002
        /*00b6*/ 	.short	0x0010
        /*00b8*/ 	.byte	0x00, 0xf4, 0x21, 0x00


	//----- nvinfo : EIATTR_KPARAM_INFO
	.align		4
.L_38:
        /*00bc*/ 	.byte	0x04, 0x17
        /*00be*/ 	.short	(.L_40 - .L_39)
.L_39:
        /*00c0*/ 	.word	0x00000000
        /*00c4*/ 	.short	0x0001
        /*00c6*/ 	.short	0x0008
        /*00c8*/ 	.byte	0x00, 0xf4, 0x21, 0x00


	//----- nvinfo : EIATTR_KPARAM_INFO
	.align		4
.L_40:
        /*00cc*/ 	.byte	0x04, 0x17
        /*00ce*/ 	.short	(.L_42 - .L_41)
.L_41:
        /*00d0*/ 	.word	0x00000000
        /*00d4*/ 	.short	0x0000
        /*00d6*/ 	.short	0x0000
        /*00d8*/ 	.byte	0x00, 0xf4, 0x21, 0x00


	//----- nvinfo : EIATTR_MAXREG_COUNT
	.align		4
.L_42:
        /*00dc*/ 	.byte	0x03, 0x1b
        /*00de*/ 	.short	0x00ff


	//----- nvinfo : EIATTR_EXTERNS
	.align		4
        /*00e0*/ 	.byte	0x04, 0x0f
        /*00e2*/ 	.short	(.L_44 - .L_43)


	//   ....[0]....
	.align		4
.L_43:
        /*00e4*/ 	.word	index@(__assertfail)


	//----- nvinfo : EIATTR_COOP_GROUP_MASK_REGIDS
	.align		4
.L_44:
        /*00e8*/ 	.byte	0x04, 0x29
        /*00ea*/ 	.short	(.L_46 - .L_45)


	//   ....[0]....
.L_45:
        /*00ec*/ 	.word	0xffffffff


	//   ....[1]....
        /*00f0*/ 	.word	0xffffffff


	//   ....[2]....
        /*00f4*/ 	.word	0xffffffff


	//   ....[3]....
        /*00f8*/ 	.word	0xffffffff


	//   ....[4]....
        /*00fc*/ 	.word	0xffffffff


	//   ....[5]....
        /*0100*/ 	.word	0xffffffff


	//   ....[6]....
        /*0104*/ 	.word	0xffffffff


	//   ....[7]....
        /*0108*/ 	.word	0xffffffff


	//   ....[8]....
        /*010c*/ 	.word	0xffffffff


	//   ....[9]....
        /*0110*/ 	.word	0xffffffff


	//   ....[10]....
        /*0114*/ 	.word	0xffffffff


	//   ....[11]....
        /*0118*/ 	.word	0xffffffff


	//   ....[12]....
        /*011c*/ 	.word	0xffffffff


	//   ....[13]....
        /*0120*/ 	.word	0xffffffff


	//   ....[14]....
        /*0124*/ 	.word	0xffffffff


	//   ....[15]....
        /*0128*/ 	.word	0xffffffff


	//----- nvinfo : EIATTR_COOP_GROUP_INSTR_OFFSETS
	.align		4
.L_46:
        /*012c*/ 	.byte	0x04, 0x28
        /*012e*/ 	.short	(.L_48 - .L_47)


	//   ....[0]....
.L_47:
        /*0130*/ 	.word	0x000008c0


	//   ....[1]....
        /*0134*/ 	.word	0x000008f0


	//   ....[2]....
        /*0138*/ 	.word	0x00000920


	//   ....[3]....
        /*013c*/ 	.word	0x00000940


	//   ....[4]....
        /*0140*/ 	.word	0x00000960


	//   ....[5]....
        /*0144*/ 	.word	0x000009b0


	//   ....[6]....
        /*0148*/ 	.word	0x000009d0


	//   ....[7]....
        /*014c*/ 	.word	0x000009f0


	//   ....[8]....
        /*0150*/ 	.word	0x00000b20


	//   ....[9]....
        /*0154*/ 	.word	0x00000b40


	//   ....[10]....
        /*0158*/ 	.word	0x00000b60


	//   ....[11]....
        /*015c*/ 	.word	0x00000b80


	//   ....[12]....
        /*0160*/ 	.word	0x00000ba0


	//   ....[13]....
        /*0164*/ 	.word	0x00000c00


	//   ....[14]....
        /*0168*/ 	.word	0x00000c40


	//   ....[15]....
        /*016c*/ 	.word	0x00000c80


	//----- nvinfo : EIATTR_SYSCALL_OFFSETS
	.align		4
.L_48:
        /*0170*/ 	.byte	0x04, 0x46
        /*0172*/ 	.short	(.L_50 - .L_49)


	//   ....[0]....
.L_49:
        /*0174*/ 	.word	0x00000340


	//   ....[1]....
        /*0178*/ 	.word	0x00000580


	//----- nvinfo : EIATTR_EXIT_INSTR_OFFSETS
	.align		4
.L_50:
        /*017c*/ 	.byte	0x04, 0x1c
        /*017e*/ 	.short	(.L_52 - .L_51)


	//   ....[0]....
.L_51:
        /*0180*/ 	.word	0x00000e50


	//   ....[1]....
        /*0184*/ 	.word	0x00000e70


	//----- nvinfo : EIATTR_REQNTID
	.align		4
.L_52:
        /*0188*/ 	.byte	0x04, 0x10
        /*018a*/ 	.short	(.L_54 - .L_53)
.L_53:
        /*018c*/ 	.word	0x00000100
        /*0190*/ 	.word	0x00000001
        /*0194*/ 	.word	0x00000001


	//----- nvinfo : EIATTR_CRS_STACK_SIZE
	.align		4
.L_54:
        /*0198*/ 	.byte	0x04, 0x1e
        /*019a*/ 	.short	(.L_56 - .L_55)
.L_55:
        /*019c*/ 	.word	0x00000000
.L_56:


//--------------------- .nv.callgraph             --------------------------
	.section	.nv.callgraph,"",@"SHT_CUDA_CALLGRAPH"
	.align	4
	.sectionentsize	8
	.align		4
        /*0000*/ 	.word	0x00000000
	.align		4
        /*0004*/ 	.word	0xffffffff
	.align		4
        /*0008*/ 	.word	index@(triton_per_fused_add_embedding_native_layer_norm_3)
	.align		4
        /*000c*/ 	.word	index@(__assertfail)
	.align		4
        /*0010*/ 	.word	0x00000000
	.align		4
        /*0014*/ 	.word	0xfffffffe
	.align		4
        /*0018*/ 	.word	0x00000000
	.align		4
        /*001c*/ 	.word	0xfffffffd
	.align		4
        /*0020*/ 	.word	0x00000000
	.align		4
        /*0024*/ 	.word	0xfffffffc


//--------------------- .nv.rel.action            --------------------------
	.section	.nv.rel.action,"",@"SHT_CUDA_RELOCINFO"
	.align	8
	.sectionentsize	8
        /*0000*/ 	.byte	0x73, 0x00, 0x00, 0x00, 0x00, 0x00, 0x00, 0x00, 0x00, 0x00, 0x00, 0x11, 0x25, 0x00, 0x05, 0x36


//--------------------- .nv.constant4             --------------------------
	.section	.nv.constant4,"a",@progbits
	.align	8
	.align		8
.nv.constant4:
        /*0000*/ 	.dword	__assertfail
	.align		8
        /*0008*/ 	.dword	assertFunc_1
	.align		8
        /*0010*/ 	.dword	assertFile_1
	.align		8
        /*0018*/ 	.dword	assertMessage_1
	.align		8
        /*0020*/ 	.dword	assertFunc_0
	.align		8
        /*0028*/ 	.dword	assertFile_0
	.align		8
        /*0030*/ 	.dword	assertMessage_0
	.align		8
        /*0038*/ 	.dword	_$_str


//--------------------- .nv.constant0.triton_per_fused_add_embedding_native_layer_norm_3 --------------------------
	.section	.nv.constant0.triton_per_fused_add_embedding_native_layer_norm_3,"a",@progbits
	.sectionflags	@""
	.align	4
.nv.constant0.triton_per_fused_add_embedding_native_layer_norm_3:
	.zero		440


//--------------------- .text.triton_per_fused_add_embedding_native_layer_norm_3 --------------------------
	.section	.text.triton_per_fused_add_embedding_native_layer_norm_3,"ax",@progbits
	.sectionflags	@"SHF_BARRIERS=1"
	.sectioninfo	@"SHI_REGISTERS=38"
	.align	128
        .global         triton_per_fused_add_embedding_native_layer_norm_3
        .type           triton_per_fused_add_embedding_native_layer_norm_3,@function
        .size           triton_per_fused_add_embedding_native_layer_norm_3,(.L_x_3 - triton_per_fused_add_embedding_native_layer_norm_3)
        .other          triton_per_fused_add_embedding_native_layer_norm_3,@"STO_CUDA_ENTRY STV_DEFAULT"
triton_per_fused_add_embedding_native_layer_norm_3:
.text.triton_per_fused_add_embedding_native_layer_norm_3:
[----:B------:R-:W-:Y:S02]  /*0000*/  MOV R1, c[0x0][0x28] ;  /* 0x00000a0000017a02 */ /* 0x000fe40000000f00 */
[----:B------:R-:W0:Y:S01]  /*0010*/  S2R R15, SR_CTAID.X ;  /* 0x00000000000f7919 */ /* 0x000e220000002500 */
[----:B------:R-:W-:Y:S01]  /*0020*/  IMAD.MOV.U32 R14, RZ, RZ, 0x8 ;  /* 0x00000008ff0e7424 */ /* 0x000fe200078e00ff */
[----:B------:R-:W-:Y:S02]  /*0030*/  ULDC.64 UR4, c[0x0][0x118] ;  /* 0x0000460000047ab9 */ /* 0x000fe40000000a00 */
[----:B------:R-:W1:Y:S01]  /*0040*/  S2R R0, SR_TID.X ;  /* 0x0000000000007919 */ /* 0x000e620000002100 */
[----:B0-----:R-:W-:-:S06]  /*0050*/  IMAD.WIDE R2, R15, R14, c[0x0][0x168] ;  /* 0x00005a000f027625 */ /* 0x001fcc00078e020e */
[----:B------:R-:W2:Y:S01]  /*0060*/  LDG.E.EL.64 R2, [R2.64] ;  /* 0x0000000402027981 */ /* 0x000ea2000c2e1b00 */
[----:B-1----:R-:W-:Y:S01]  /*0070*/  SHF.L.U32 R34, R0, 0x2, RZ ;  /* 0x0000000200227819 */ /* 0x002fe200000006ff */
[----:B------:R-:W-:Y:S01]  /*0080*/  IMAD.MOV.U32 R17, RZ, RZ, 0x2 ;  /* 0x00000002ff117424 */ /* 0x000fe200078e00ff */
[----:B------:R-:W-:Y:S01]  /*0090*/  CS2R R26, SRZ ;  /* 0x00000000001a7805 */ /* 0x000fe2000001ff00 */
[----:B------:R-:W-:Y:S01]  /*00a0*/  CS2R R24, SRZ ;  /* 0x0000000000187805 */ /* 0x000fe2000001ff00 */
[----:B------:R-:W-:Y:S01]  /*00b0*/  LOP3.LUT R34, R34, 0x3fc, RZ, 0xc0, !PT ;  /* 0x000003fc22227812 */ /* 0x000fe200078ec0ff */
[----:B------:R-:W-:Y:S01]  /*00c0*/  CS2R R22, SRZ ;  /* 0x0000000000167805 */ /* 0x000fe2000001ff00 */
[----:B------:R-:W-:Y:S02]  /*00d0*/  CS2R R18, SRZ ;  /* 0x0000000000127805 */ /* 0x000fe4000001ff00 */
[----:B------:R-:W-:Y:S01]  /*00e0*/  ISETP.GE.U32.AND P1, PT, R34, 0x300, PT ;  /* 0x000003002200780c */ /* 0x000fe20003f26070 */
[----:B------:R-:W-:-:S02]  /*00f0*/  IMAD R9, R15, 0x300, R34 ;  /* 0x000003000f097824 */ /* 0x000fc400078e0222 */
[----:B------:R-:W-:-:S04]  /*0100*/  IMAD.WIDE.U32 R4, R34, R17, c[0x0][0x188] ;  /* 0x0000620022047625 */ /* 0x000fc800078e0011 */
[----:B------:R-:W-:-:S04]  /*0110*/  IMAD.WIDE.U32 R6, R34, R17, c[0x0][0x190] ;  /* 0x0000640022067625 */ /* 0x000fc800078e0011 */
[-C--:B------:R-:W-:Y:S02]  /*0120*/  IMAD.WIDE.U32 R10, R34, R17.reuse, c[0x0][0x198] ;  /* 0x00006600220a7625 */ /* 0x080fe400078e0011 */
[----:B------:R0:W5:Y:S02]  /*0130*/  @!P1 LDG.E.EL.64 R26, [R4.64] ;  /* 0x00000004041a9981 */ /* 0x000164000c2e1b00 */
[----:B------:R-:W-:Y:S02]  /*0140*/  IMAD.WIDE R14, R15, R14, c[0x0][0x178] ;  /* 0x00005e000f0e7625 */ /* 0x000fe400078e020e */
[----:B------:R0:W5:Y:S02]  /*0150*/  @!P1 LDG.E.EL.64 R24, [R6.64] ;  /* 0x0000000406189981 */ /* 0x000164000c2e1b00 */
[----:B------:R-:W-:Y:S02]  /*0160*/  IMAD.WIDE R16, R9, R17, c[0x0][0x160] ;  /* 0x0000580009107625 */ /* 0x000fe400078e0211 */
[----:B------:R0:W5:Y:S04]  /*0170*/  @!P1 LDG.E.EL.64 R22, [R10.64] ;  /* 0x000000040a169981 */ /* 0x000168000c2e1b00 */
[----:B------:R-:W5:Y:S04]  /*0180*/  LDG.E.EL.64 R14, [R14.64] ;  /* 0x000000040e0e7981 */ /* 0x000f68000c2e1b00 */
[----:B------:R0:W5:Y:S01]  /*0190*/  @!P1 LDG.E.64 R18, [R16.64] ;  /* 0x0000000410129981 */ /* 0x000162000c1e1b00 */
[----:B--2---:R-:W-:-:S02]  /*01a0*/  IADD3 R33, P2, R2, 0xc100, RZ ;  /* 0x0000c10002217810 */ /* 0x004fc40007f5e0ff */
[----:B------:R-:W-:Y:S02]  /*01b0*/  ISETP.GE.AND P0, PT, R3, RZ, PT ;  /* 0x000000ff0300720c */ /* 0x000fe40003f06270 */
[-C--:B------:R-:W-:Y:S02]  /*01c0*/  IADD3.X R13, RZ, R3.reuse, RZ, P2, !PT ;  /* 0x00000003ff0d7210 */ /* 0x080fe400017fe4ff */
[----:B------:R-:W-:Y:S02]  /*01d0*/  SEL R33, R33, R2, !P0 ;  /* 0x0000000221217207 */ /* 0x000fe40004000000 */
[----:B------:R-:W-:Y:S02]  /*01e0*/  SEL R32, R13, R3, !P0 ;  /* 0x000000030d207207 */ /* 0x000fe40004000000 */
[----:B------:R-:W-:-:S04]  /*01f0*/  ISETP.GE.U32.AND P0, PT, R33, 0xc100, PT ;  /* 0x0000c1002100780c */ /* 0x000fc80003f06070 */
[----:B------:R-:W-:-:S13]  /*0200*/  ISETP.GE.U32.AND.EX P0, PT, R32, RZ, PT, P0 ;  /* 0x000000ff2000720c */ /* 0x000fda0003f06100 */
[----:B------:R-:W-:Y:S05]  /*0210*/  @!P0 BRA `(.L_x_0) ;  /* 0x0000013000008947 */ /* 0x000fea0003800000 */
[----:B0-----:R-:W-:Y:S01]  /*0220*/  MOV R2, 0x0 ;  /* 0x0000000000027802 */ /* 0x001fe20000000f00 */
[----:B------:R-:W-:Y:S01]  /*0230*/  IMAD.MOV.U32 R4, RZ, RZ, c[0x4][0x30] ;  /* 0x01000c00ff047624 */ /* 0x000fe200078e00ff */
[----:B------:R-:W-:Y:S01]  /*0240*/  MOV R5, c[0x4][0x34] ;  /* 0x01000d0000057a02 */ /* 0x000fe20000000f00 */
[----:B------:R-:W-:Y:S01]  /*0250*/  IMAD.MOV.U32 R6, RZ, RZ, c[0x4][0x28] ;  /* 0x01000a00ff067624 */ /* 0x000fe200078e00ff */
[----:B------:R-:W-:Y:S01]  /*0260*/  MOV R7, c[0x4][0x2c] ;  /* 0x01000b0000077a02 */ /* 0x000fe20000000f00 */
[----:B------:R-:W-:Y:S01]  /*0270*/  IMAD.MOV.U32 R8, RZ, RZ, 0x2d ;  /* 0x0000002dff087424 */ /* 0x000fe200078e00ff */
[----:B------:R-:W0:Y:S01]  /*0280*/  LDC.64 R2, c[0x4][R2] ;  /* 0x0100000002027b82 */ /* 0x000e220000000a00 */
[----:B------:R-:W-:Y:S01]  /*0290*/  MOV R10, c[0x4][0x20] ;  /* 0x01000800000a7a02 */ /* 0x000fe20000000f00 */
[----:B------:R-:W-:Y:S01]  /*02a0*/  IMAD.MOV.U32 R11, RZ, RZ, c[0x4][0x24] ;  /* 0x01000900ff0b7624 */ /* 0x000fe200078e00ff */
[----:B------:R-:W-:Y:S01]  /*02b0*/  MOV R12, 0x1 ;  /* 0x00000001000c7802 */ /* 0x000fe20000000f00 */
[----:B------:R-:W-:-:S04]  /*02c0*/  IMAD.MOV.U32 R13, RZ, RZ, RZ ;  /* 0x000000ffff0d7224 */ /* 0x000fc800078e00ff */
[----:B------:R-:W-:-:S03]  /*02d0*/  LEPC R20 ;  /* 0x000000000014734e */ /* 0x000fc60000000000 */
[----:B------:R-:W-:Y:S02]  /*02e0*/  MOV R29, 0x350 ;  /* 0x00000350001d7802 */ /* 0x000fe40000000f00 */
[----:B------:R-:W-:-:S02]  /*02f0*/  MOV R28, 0x2d0 ;  /* 0x000002d0001c7802 */ /* 0x000fc40000000f00 */
[----:B------:R-:W-:Y:S02]  /*0300*/  MOV R31, 0x0 ;  /* 0x00000000001f7802 */ /* 0x000fe40000000f00 */
[----:B------:R-:W-:Y:S02]  /*0310*/  MOV R30, 0x0 ;  /* 0x00000000001e7802 */ /* 0x000fe40000000f00 */
[----:B------:R-:W-:-:S04]  /*0320*/  IADD3 R20, P0, P2, -R28, R29, R20 ;  /* 0x0000001d1c147210 */ /* 0x000fc80007a1e114 */
[----:B------:R-:W-:-:S04]  /*0330*/  IADD3.X R21, ~R30, R31, R21, P0, P2 ;  /* 0x0000001f1e157210 */ /* 0x000fc800007e4515 */
[----:B0----5:R-:W-:Y:S05]  /*0340*/  CALL.ABS.NOINC R2 ;  /* 0x0000000002007343 */ /* 0x021fea0003c00000 */
.L_x_0:
[----:B0-----:R-:W-:Y:S01]  /*0350*/  BAR.SYNC.DEFER_BLOCKING 0x0 ;  /* 0x0000000000007b1d */ /* 0x001fe20000010000 */
[----:B------:R-:W-:Y:S01]  /*0360*/  MOV R28, 0x600 ;  /* 0x00000600001c7802 */ /* 0x000fe20000000f00 */
[----:B------:R-:W-:Y:S02]  /*0370*/  IMAD.SHL.U32 R34, R34, 0x2, RZ ;  /* 0x0000000222227824 */ /* 0x000fe400078e00ff */
[----:B------:R-:W-:Y:S02]  /*0380*/  IMAD R5, R32, 0x600, RZ ;  /* 0x0000060020057824 */ /* 0x000fe400078e02ff */
[----:B------:R-:W-:-:S05]  /*0390*/  IMAD.WIDE.U32 R2, R33, R28, c[0x0][0x170] ;  /* 0x00005c0021027625 */ /* 0x000fca00078e001c */
[----:B------:R-:W-:-:S04]  /*03a0*/  IADD3 R4, P0, R34, R2, RZ ;  /* 0x0000000222047210 */ /* 0x000fc80007f1e0ff */
[----:B------:R-:W-:Y:S02]  /*03b0*/  IADD3.X R5, R3, R5, RZ, P0, !PT ;  /* 0x0000000503057210 */ /* 0x000fe400007fe4ff */
[----:B------:R-:W-:-:S06]  /*03c0*/  CS2R R2, SRZ ;  /* 0x0000000000027805 */ /* 0x000fcc000001ff00 */
[----:B------:R0:W5:Y:S02]  /*03d0*/  @!P1 LDG.E.64 R2, [R4.64] ;  /* 0x0000000404029981 */ /* 0x000164000c1e1b00 */
[----:B-----5:R-:W-:Y:S02]  /*03e0*/  IADD3 R33, P2, R14, 0x4d, RZ ;  /* 0x0000004d0e217810 */ /* 0x020fe40007f5e0ff */
[----:B------:R-:W-:-:S03]  /*03f0*/  ISETP.GE.AND P0, PT, R15, RZ, PT ;  /* 0x000000ff0f00720c */ /* 0x000fc60003f06270 */
[----:B------:R-:W-:Y:S01]  /*0400*/  IMAD.X R7, RZ, RZ, R15, P2 ;  /* 0x000000ffff077224 */ /* 0x000fe200010e060f */
[----:B------:R-:W-:-:S04]  /*0410*/  SEL R33, R33, R14, !P0 ;  /* 0x0000000e21217207 */ /* 0x000fc80004000000 */
        /* <DEDUP_REMOVED lines=9> */
[----:B------:R-:W-:Y:S01]  /*04b0*/  IMAD.MOV.U32 R10, RZ, RZ, c[0x4][0x8] ;  /* 0x01000200ff0a7624 */ /* 0x000fe200078e00ff */
[----:B------:R-:W0:Y:S01]  /*04c0*/  LDC.64 R14, c[0x4][R14] ;  /* 0x010000000e0e7b82 */ /* 0x000e220000000a00 */
[----:B------:R-:W-:Y:S01]  /*04d0*/  MOV R8, 0x33 ;  /* 0x0000003300087802 */ /* 0x000fe20000000f00 */
[----:B------:R-:W-:Y:S01]  /*04e0*/  IMAD.MOV.U32 R12, RZ, RZ, 0x1 ;  /* 0x00000001ff0c7424 */ /* 0x000fe200078e00ff */
[----:B------:R-:W-:Y:S02]  /*04f0*/  MOV R11, c[0x4][0xc] ;  /* 0x01000300000b7a02 */ /* 0x000fe40000000f00 */
[----:B------:R-:W-:-:S03]  /*0500*/  MOV R13, RZ ;  /* 0x000000ff000d7202 */ /* 0x000fc60000000f00 */
[----:B------:R-:W-:-:S04]  /*0510*/  LEPC R20 ;  /* 0x000000000014734e */ /* 0x000fc80000000000 */
[----:B------:R-:W-:Y:S02]  /*0520*/  MOV R29, 0x590 ;  /* 0x00000590001d7802 */ /* 0x000fe40000000f00 */
[----:B------:R-:W-:-:S02]  /*0530*/  MOV R30, 0x510 ;  /* 0x00000510001e7802 */ /* 0x000fc40000000f00 */
[----:B------:R-:W-:Y:S02]  /*0540*/  MOV R31, 0x0 ;  /* 0x00000000001f7802 */ /* 0x000fe40000000f00 */
[----:B------:R-:W-:Y:S02]  /*0550*/  MOV R35, 0x0 ;  /* 0x0000000000237802 */ /* 0x000fe40000000f00 */
[----:B------:R-:W-:-:S04]  /*0560*/  IADD3 R20, P0, P2, -R30, R29, R20 ;  /* 0x0000001d1e147210 */ /* 0x000fc80007a1e114 */
[----:B------:R-:W-:-:S04]  /*0570*/  IADD3.X R21, ~R35, R31, R21, P0, P2 ;  /* 0x0000001f23157210 */ /* 0x000fc800007e4515 */
[----:B0-----:R-:W-:Y:S05]  /*0580*/  CALL.ABS.NOINC R14 ;  /* 0x000000000e007343 */ /* 0x001fea0003c00000 */
.L_x_1:
[----:B0-----:R-:W-:Y:S01]  /*0590*/  BAR.SYNC.DEFER_BLOCKING 0x0 ;  /* 0x0000000000007b1d */ /* 0x001fe20000010000 */
[----:B------:R-:W-:-:S04]  /*05a0*/  IMAD.WIDE.U32 R28, R33, R28, c[0x0][0x180] ;  /* 0x00006000211c7625 */ /* 0x000fc800078e001c */
[----:B------:R-:W-:Y:S01]  /*05b0*/  IMAD R5, R32, 0x600, RZ ;  /* 0x0000060020057824 */ /* 0x000fe200078e02ff */
[----:B------:R-:W-:-:S05]  /*05c0*/  IADD3 R34, P0, R34, R28, RZ ;  /* 0x0000001c22227210 */ /* 0x000fca0007f1e0ff */
[----:B------:R-:W-:Y:S02]  /*05d0*/  IMAD.X R35, R29, 0x1, R5, P0 ;  /* 0x000000011d237824 */ /* 0x000fe400000e0605 */
[----:B------:R-:W-:-:S06]  /*05e0*/  CS2R R4, SRZ ;  /* 0x0000000000047805 */ /* 0x000fcc000001ff00 */
[----:B------:R-:W2:Y:S01]  /*05f0*/  @!P1 LDG.E.64 R4, [R34.64] ;  /* 0x0000000422049981 */ /* 0x000ea2000c1e1b00 */
[----:B------:R-:W-:Y:S01]  /*0600*/  SHF.L.U32 R6, R26, 0x10, RZ ;  /* 0x000000101a067819 */ /* 0x000fe200000006ff */
[----:B------:R-:W-:Y:S01]  /*0610*/  IMAD.U32 R7, R18, 0x10000, RZ ;  /* 0x0001000012077824 */ /* 0x000fe200078e00ff */
[----:B------:R-:W-:Y:S01]  /*0620*/  PRMT R26, R26, 0x7632, R26 ;  /* 0x000076321a1a7816 */ /* 0x000fe2000000001a */
[----:B------:R-:W-:Y:S01]  /*0630*/  IMAD.U32 R14, R27, 0x10000, RZ ;  /* 0x000100001b0e7824 */ /* 0x000fe200078e00ff */
[----:B------:R-:W-:Y:S01]  /*0640*/  PRMT R18, R18, 0x7632, R18 ;  /* 0x0000763212127816 */ /* 0x000fe20000000012 */
[--C-:B------:R-:W-:Y:S01]  /*0650*/  FADD R6, R6, R7.reuse ;  /* 0x0000000706067221 */ /* 0x100fe20000000000 */
[----:B------:R-:W-:Y:S01]  /*0660*/  PRMT R7, R2, 0x7632, R7 ;  /* 0x0000763202077816 */ /* 0x000fe20000000007 */
[----:B------:R-:W-:Y:S01]  /*0670*/  IMAD.U32 R12, R3, 0x10000, RZ ;  /* 0x00010000030c7824 */ /* 0x000fe200078e00ff */
[----:B------:R-:W-:Y:S01]  /*0680*/  SHF.L.U32 R26, R26, 0x10, RZ ;  /* 0x000000101a1a7819 */ /* 0x000fe200000006ff */
[----:B------:R-:W-:Y:S01]  /*0690*/  IMAD.U32 R11, R18, 0x10000, RZ ;  /* 0x00010000120b7824 */ /* 0x000fe200078e00ff */
[----:B------:R-:W-:-:S02]  /*06a0*/  SHF.L.U32 R8, R2, 0x10, RZ ;  /* 0x0000001002087819 */ /* 0x000fc400000006ff */
[----:B------:R-:W-:Y:S01]  /*06b0*/  SHF.L.U32 R7, R7, 0x10, RZ ;  /* 0x0000001007077819 */ /* 0x000fe200000006ff */
[----:B------:R-:W-:Y:S01]  /*06c0*/  FADD R26, R26, R11 ;  /* 0x0000000b1a1a7221 */ /* 0x000fe20000000000 */
[----:B------:R-:W-:Y:S02]  /*06d0*/  SHF.L.U32 R15, R19, 0x10, RZ ;  /* 0x00000010130f7819 */ /* 0x000fe400000006ff */
[----:B------:R-:W-:Y:S02]  /*06e0*/  PRMT R27, R27, 0x7632, R27 ;  /* 0x000076321b1b7816 */ /* 0x000fe4000000001b */
[----:B------:R-:W-:Y:S02]  /*06f0*/  PRMT R19, R19, 0x7632, R19 ;  /* 0x0000763213137816 */ /* 0x000fe40000000013 */
[----:B------:R-:W-:Y:S02]  /*0700*/  SHF.L.U32 R27, R27, 0x10, RZ ;  /* 0x000000101b1b7819 */ /* 0x000fe400000006ff */
[----:B------:R-:W-:-:S02]  /*0710*/  LOP3.LUT P2, RZ, R0, 0x1f, RZ, 0xc0, !PT ;  /* 0x0000001f00ff7812 */ /* 0x000fc4000784c0ff */
[C---:B------:R-:W-:Y:S02]  /*0720*/  ISETP.GE.AND P3, PT, R0.reuse, 0x8, PT ;  /* 0x000000080000780c */ /* 0x040fe40003f66270 */
[----:B------:R-:W-:-:S04]  /*0730*/  LOP3.LUT P0, RZ, R0, 0x7, RZ, 0xc0, !PT ;  /* 0x0000000700ff7812 */ /* 0x000fc8000780c0ff */
[----:B------:R-:W-:Y:S02]  /*0740*/  ISETP.LT.AND P0, PT, R0, 0x8, !P0 ;  /* 0x000000080000780c */ /* 0x000fe40004701270 */
[C---:B--2---:R-:W-:Y:S01]  /*0750*/  PRMT R10, R4.reuse, 0x7632, R10 ;  /* 0x00007632040a7816 */ /* 0x044fe2000000000a */
[----:B------:R-:W-:Y:S01]  /*0760*/  IMAD.U32 R13, R4, 0x10000, RZ ;  /* 0x00010000040d7824 */ /* 0x000fe200078e00ff */
[----:B------:R-:W-:Y:S01]  /*0770*/  SHF.L.U32 R21, R5, 0x10, RZ ;  /* 0x0000001005157819 */ /* 0x000fe200000006ff */
[----:B------:R-:W-:Y:S01]  /*0780*/  FADD R4, R14, R15 ;  /* 0x0000000f0e047221 */ /* 0x000fe20000000000 */
[----:B------:R-:W-:Y:S01]  /*0790*/  PRMT R5, R3, 0x7632, R5 ;  /* 0x0000763203057816 */ /* 0x000fe20000000005 */
[----:B------:R-:W-:Y:S01]  /*07a0*/  IMAD.U32 R10, R10, 0x10000, RZ ;  /* 0x000100000a0a7824 */ /* 0x000fe200078e00ff */
[----:B------:R-:W-:Y:S01]  /*07b0*/  FADD R13, R8, R13 ;  /* 0x0000000d080d7221 */ /* 0x000fe20000000000 */
[----:B------:R-:W-:Y:S01]  /*07c0*/  FADD R21, R12, R21 ;  /* 0x000000150c157221 */ /* 0x000fe20000000000 */
[----:B------:R-:W-:Y:S01]  /*07d0*/  PRMT R11, R5, 0x7632, R11 ;  /* 0x00007632050b7816 */ /* 0x000fe2000000000b */
[----:B------:R-:W-:Y:S01]  /*07e0*/  FADD R7, R7, R10 ;  /* 0x0000000a07077221 */ /* 0x000fe20000000000 */
[----:B------:R-:W-:Y:S01]  /*07f0*/  SHF.L.U32 R8, R5, 0x10, RZ ;  /* 0x0000001005087819 */ /* 0x000fe200000006ff */
[----:B------:R-:W-:Y:S01]  /*0800*/  IMAD.U32 R10, R19, 0x10000, RZ ;  /* 0x00010000130a7824 */ /* 0x000fe200078e00ff */
[----:B------:R-:W-:Y:S01]  /*0810*/  SHF.L.U32 R11, R11, 0x10, RZ ;  /* 0x000000100b0b7819 */ /* 0x000fe200000006ff */
[----:B------:R-:W-:Y:S01]  /*0820*/  FADD R6, R13, R6 ;  /* 0x000000060d067221 */ /* 0x000fe20000000000 */
[----:B------:R-:W-:Y:S01]  /*0830*/  FADD R5, R7, R26 ;  /* 0x0000001a07057221 */ /* 0x000fe20000000000 */
[----:B------:R-:W-:Y:S01]  /*0840*/  FADD R10, R27, R10 ;  /* 0x0000000a1b0a7221 */ /* 0x000fe20000000000 */
[----:B------:R-:W-:Y:S01]  /*0850*/  FADD R4, R21, R4 ;  /* 0x0000000415047221 */ /* 0x000fe20000000000 */
[----:B------:R-:W-:Y:S01]  /*0860*/  FADD R7, R8, R11 ;  /* 0x0000000b08077221 */ /* 0x000fe20000000000 */
[----:B------:R-:W-:-:S03]  /*0870*/  FADD R11, R5, R6 ;  /* 0x00000006050b7221 */ /* 0x000fc60000000000 */
[----:B------:R-:W-:Y:S01]  /*0880*/  FADD R7, R7, R10 ;  /* 0x0000000a07077221 */ /* 0x000fe20000000000 */
[----:B------:R-:W-:-:S04]  /*0890*/  FADD R8, R4, R11 ;  /* 0x0000000b04087221 */ /* 0x000fc80000000000 */
[----:B------:R-:W-:-:S05]  /*08a0*/  FADD R8, R7, R8 ;  /* 0x0000000807087221 */ /* 0x000fca0000000000 */
[----:B------:R-:W-:-:S05]  /*08b0*/  FSEL R8, R8, RZ, !P1 ;  /* 0x000000ff08087208 */ /* 0x000fca0004800000 */
[----:B------:R-:W0:Y:S02]  /*08c0*/  SHFL.BFLY PT, R11, R8, 0x10, 0x1f ;  /* 0x0e001f00080b7f89 */ /* 0x000e2400000e0000 */
[----:B0-----:R-:W-:Y:S01]  /*08d0*/  FADD R11, R8, R11 ;  /* 0x0000000b080b7221 */ /* 0x001fe20000000000 */
[----:B------:R-:W-:-:S04]  /*08e0*/  SHF.R.U32.HI R8, RZ, 0x3, R0 ;  /* 0x00000003ff087819 */ /* 0x000fc80000011600 */
[----:B------:R-:W0:Y:S01]  /*08f0*/  SHFL.BFLY PT, R10, R11, 0x8, 0x1f ;  /* 0x0d001f000b0a7f89 */ /* 0x000e2200000e0000 */
[----:B------:R-:W-:Y:S01]  /*0900*/  LOP3.LUT R8, R8, 0x1c, RZ, 0xc0, !PT ;  /* 0x0000001c08087812 */ /* 0x000fe200078ec0ff */
[----:B0-----:R-:W-:-:S05]  /*0910*/  FADD R10, R11, R10 ;  /* 0x0000000a0b0a7221 */ /* 0x001fca0000000000 */
[----:B------:R-:W0:Y:S02]  /*0920*/  SHFL.BFLY PT, R13, R10, 0x4, 0x1f ;  /* 0x0c801f000a0d7f89 */ /* 0x000e2400000e0000 */
[----:B0-----:R-:W-:-:S05]  /*0930*/  FADD R13, R10, R13 ;  /* 0x0000000d0a0d7221 */ /* 0x001fca0000000000 */
[----:B------:R-:W0:Y:S02]  /*0940*/  SHFL.BFLY PT, R12, R13, 0x2, 0x1f ;  /* 0x0c401f000d0c7f89 */ /* 0x000e2400000e0000 */
[----:B0-----:R-:W-:-:S05]  /*0950*/  FADD R12, R13, R12 ;  /* 0x0000000c0d0c7221 */ /* 0x001fca0000000000 */
[----:B------:R-:W0:Y:S02]  /*0960*/  SHFL.BFLY PT, R15, R12, 0x1, 0x1f ;  /* 0x0c201f000c0f7f89 */ /* 0x000e2400000e0000 */
[----:B0-----:R-:W-:-:S05]  /*0970*/  FADD R15, R12, R15 ;  /* 0x0000000f0c0f7221 */ /* 0x001fca0000000000 */
[----:B------:R-:W-:Y:S04]  /*0980*/  @!P2 STS [R8], R15 ;  /* 0x0000000f0800a388 */ /* 0x000fe80000000800 */
[----:B------:R-:W-:Y:S06]  /*0990*/  BAR.SYNC.DEFER_BLOCKING 0x0 ;  /* 0x0000000000007b1d */ /* 0x000fec0000010000 */
[----:B------:R-:W0:Y:S04]  /*09a0*/  @!P3 LDS R3, [R0.X4] ;  /* 0x000000000003b984 */ /* 0x000e280000004800 */
[----:B0-----:R-:W0:Y:S02]  /*09b0*/  SHFL.BFLY PT, R10, R3, 0x4, 0x1f ;  /* 0x0c801f00030a7f89 */ /* 0x001e2400000e0000 */
[----:B0-----:R-:W-:-:S05]  /*09c0*/  FADD R10, R3, R10 ;  /* 0x0000000a030a7221 */ /* 0x001fca0000000000 */
[----:B------:R-:W0:Y:S02]  /*09d0*/  SHFL.BFLY PT, R11, R10, 0x2, 0x1f ;  /* 0x0c401f000a0b7f89 */ /* 0x000e2400000e0000 */
[----:B0-----:R-:W-:-:S05]  /*09e0*/  FADD R11, R10, R11 ;  /* 0x0000000b0a0b7221 */ /* 0x001fca0000000000 */
[----:B------:R-:W0:Y:S02]  /*09f0*/  SHFL.BFLY PT, R12, R11, 0x1, 0x1f ;  /* 0x0c201f000b0c7f89 */ /* 0x000e2400000e0000 */
[----:B0-----:R-:W-:-:S05]  /*0a00*/  FADD R13, R11, R12 ;  /* 0x0000000c0b0d7221 */ /* 0x001fca0000000000 */
[----:B------:R-:W-:Y:S04]  /*0a10*/  @P0 STS [R0.X4], R13 ;  /* 0x0000000d00000388 */ /* 0x000fe80000004800 */
[----:B------:R-:W-:Y:S06]  /*0a20*/  BAR.SYNC.DEFER_BLOCKING 0x0 ;  /* 0x0000000000007b1d */ /* 0x000fec0000010000 */
[----:B------:R-:W0:Y:S02]  /*0a30*/  LDS R12, [RZ] ;  /* 0x00000000ff0c7984 */ /* 0x000e240000000800 */
[----:B0-----:R-:W-:-:S04]  /*0a40*/  FADD R12, RZ, R12 ;  /* 0x0000000cff0c7221 */ /* 0x001fc80000000000 */
[C---:B------:R-:W-:Y:S01]  /*0a50*/  FFMA R3, R12.reuse, -0.001302083372138440609, R5 ;  /* 0xbaaaaaab0c037823 */ /* 0x040fe20000000005 */
[C---:B------:R-:W-:Y:S01]  /*0a60*/  FFMA R10, R12.reuse, -0.001302083372138440609, R6 ;  /* 0xbaaaaaab0c0a7823 */ /* 0x040fe20000000006 */
[C---:B------:R-:W-:Y:S01]  /*0a70*/  FFMA R11, R12.reuse, -0.001302083372138440609, R4 ;  /* 0xbaaaaaab0c0b7823 */ /* 0x040fe20000000004 */
[----:B------:R-:W-:Y:S01]  /*0a80*/  FFMA R12, R12, -0.001302083372138440609, R7 ;  /* 0xbaaaaaab0c0c7823 */ /* 0x000fe20000000007 */
[----:B------:R-:W-:Y:S01]  /*0a90*/  FMUL R15, R3, R3 ;  /* 0x00000003030f7220 */ /* 0x000fe20000400000 */
[----:B------:R-:W-:Y:S02]  /*0aa0*/  F2FP.BF16.PACK_AB R6, R5, R6 ;  /* 0x000000060506723e */ /* 0x000fe400000010ff */
[----:B------:R-:W-:Y:S01]  /*0ab0*/  F2FP.BF16.PACK_AB R7, R7, R4 ;  /* 0x000000040707723e */ /* 0x000fe200000010ff */
[----:B------:R-:W-:Y:S01]  /*0ac0*/  FFMA R14, R10, R10, R15 ;  /* 0x0000000a0a0e7223 */ /* 0x000fe2000000000f */
[----:B------:R-:W-:Y:S01]  /*0ad0*/  BAR.SYNC.DEFER_BLOCKING 0x0 ;  /* 0x0000000000007b1d */ /* 0x000fe20000010000 */
[----:B------:R-:W-:-:S02]  /*0ae0*/  SHF.R.S32.HI R4, RZ, 0x1f, R9 ;  /* 0x0000001fff047819 */ /* 0x000fc40000011409 */
[----:B------:R-:W-:-:S04]  /*0af0*/  FFMA R15, R11, R11, R14 ;  /* 0x0000000b0b0f7223 */ /* 0x000fc8000000000e */
[----:B------:R-:W-:-:S05]  /*0b00*/  FFMA R15, R12, R12, R15 ;  /* 0x0000000c0c0f7223 */ /* 0x000fca000000000f */
[----:B------:R-:W-:-:S05]  /*0b10*/  FSEL R15, R15, RZ, !P1 ;  /* 0x000000ff0f0f7208 */ /* 0x000fca0004800000 */
[----:B------:R-:W0:Y:S02]  /*0b20*/  SHFL.BFLY PT, R14, R15, 0x10, 0x1f ;  /* 0x0e001f000f0e7f89 */ /* 0x000e2400000e0000 */
[----:B0-----:R-:W-:-:S05]  /*0b30*/  FADD R14, R15, R14 ;  /* 0x0000000e0f0e7221 */ /* 0x001fca0000000000 */
[----:B------:R-:W0:Y:S02]  /*0b40*/  SHFL.BFLY PT, R13, R14, 0x8, 0x1f ;  /* 0x0d001f000e0d7f89 */ /* 0x000e2400000e0000 */
[----:B0-----:R-:W-:-:S05]  /*0b50*/  FADD R13, R14, R13 ;  /* 0x0000000d0e0d7221 */ /* 0x001fca0000000000 */
[----:B------:R-:W0:Y:S02]  /*0b60*/  SHFL.BFLY PT, R18, R13, 0x4, 0x1f ;  /* 0x0c801f000d127f89 */ /* 0x000e2400000e0000 */
[----:B0-----:R-:W-:-:S05]  /*0b70*/  FADD R18, R13, R18 ;  /* 0x000000120d127221 */ /* 0x001fca0000000000 */
[----:B------:R-:W0:Y:S02]  /*0b80*/  SHFL.BFLY PT, R19, R18, 0x2, 0x1f ;  /* 0x0c401f0012137f89 */ /* 0x000e2400000e0000 */
[----:B0-----:R-:W-:-:S05]  /*0b90*/  FADD R19, R18, R19 ;  /* 0x0000001312137221 */ /* 0x001fca0000000000 */
[----:B------:R-:W0:Y:S02]  /*0ba0*/  SHFL.BFLY PT, R20, R19, 0x1, 0x1f ;  /* 0x0c201f0013147f89 */ /* 0x000e2400000e0000 */
[----:B0-----:R-:W-:Y:S01]  /*0bb0*/  FADD R21, R19, R20 ;  /* 0x0000001413157221 */ /* 0x001fe20000000000 */
[----:B------:R-:W-:-:S04]  /*0bc0*/  IMAD.MOV.U32 R19, RZ, RZ, 0x3aaaaaab ;  /* 0x3aaaaaabff137424 */ /* 0x000fc800078e00ff */
[----:B------:R-:W-:Y:S04]  /*0bd0*/  @!P2 STS [R8], R21 ;  /* 0x000000150800a388 */ /* 0x000fe80000000800 */
[----:B------:R-:W-:Y:S06]  /*0be0*/  BAR.SYNC.DEFER_BLOCKING 0x0 ;  /* 0x0000000000007b1d */ /* 0x000fec0000010000 */
[----:B------:R-:W0:Y:S04]  /*0bf0*/  @!P3 LDS R2, [R0.X4] ;  /* 0x000000000002b984 */ /* 0x000e280000004800 */
[----:B0-----:R-:W0:Y:S02]  /*0c00*/  SHFL.BFLY PT, R15, R2, 0x4, 0x1f ;  /* 0x0c801f00020f7f89 */ /* 0x001e2400000e0000 */
[----:B0-----:R-:W-:Y:S01]  /*0c10*/  FADD R15, R2, R15 ;  /* 0x0000000f020f7221 */ /* 0x001fe20000000000 */
[----:B------:R-:W-:-:S02]  /*0c20*/  PRMT R2, R24, 0x7632, R2 ;  /* 0x0000763218027816 */ /* 0x000fc40000000002 */
[----:B------:R-:W-:Y:S02]  /*0c30*/  SHF.L.U32 R24, R24, 0x10, RZ ;  /* 0x0000001018187819 */ /* 0x000fe400000006ff */
[----:B------:R-:W0:Y:S01]  /*0c40*/  SHFL.BFLY PT, R14, R15, 0x2, 0x1f ;  /* 0x0c401f000f0e7f89 */ /* 0x000e2200000e0000 */
[----:B------:R-:W-:Y:S01]  /*0c50*/  IMAD.U32 R2, R2, 0x10000, RZ ;  /* 0x0001000002027824 */ /* 0x000fe200078e00ff */
[----:B0-----:R-:W-:Y:S01]  /*0c60*/  FADD R14, R15, R14 ;  /* 0x0000000e0f0e7221 */ /* 0x001fe20000000000 */
[----:B------:R-:W-:-:S04]  /*0c70*/  PRMT R15, R22, 0x7632, R15 ;  /* 0x00007632160f7816 */ /* 0x000fc8000000000f */
[----:B------:R-:W0:Y:S01]  /*0c80*/  SHFL.BFLY PT, R13, R14, 0x1, 0x1f ;  /* 0x0c201f000e0d7f89 */ /* 0x000e2200000e0000 */
[----:B------:R-:W-:Y:S01]  /*0c90*/  SHF.L.U32 R15, R15, 0x10, RZ ;  /* 0x000000100f0f7819 */ /* 0x000fe200000006ff */
[----:B0-----:R-:W-:-:S05]  /*0ca0*/  FADD R13, R14, R13 ;  /* 0x0000000d0e0d7221 */ /* 0x001fca0000000000 */
[----:B------:R0:W-:Y:S04]  /*0cb0*/  @P0 STS [R0.X4], R13 ;  /* 0x0000000d00000388 */ /* 0x0001e80000004800 */
[----:B------:R-:W-:Y:S01]  /*0cc0*/  BAR.SYNC.DEFER_BLOCKING 0x0 ;  /* 0x0000000000007b1d */ /* 0x000fe20000010000 */
[C---:B0-----:R-:W-:Y:S02]  /*0cd0*/  PRMT R0, R25.reuse, 0x7632, R0 ;  /* 0x0000763219007816 */ /* 0x041fe40000000000 */
[----:B------:R-:W-:Y:S02]  /*0ce0*/  SHF.L.U32 R25, R25, 0x10, RZ ;  /* 0x0000001019197819 */ /* 0x000fe400000006ff */
[----:B------:R-:W-:Y:S01]  /*0cf0*/  SHF.L.U32 R0, R0, 0x10, RZ ;  /* 0x0000001000007819 */ /* 0x000fe200000006ff */
[----:B------:R-:W0:Y:S04]  /*0d00*/  LDS R8, [RZ] ;  /* 0x00000000ff087984 */ /* 0x000e280000000800 */
[----:B------:R1:W-:Y:S01]  /*0d10*/  @!P1 STG.E.64 [R16.64], R6 ;  /* 0x0000000610009986 */ /* 0x0003e2000c101b04 */
[----:B0-----:R-:W-:-:S04]  /*0d20*/  FADD R8, RZ, R8 ;  /* 0x00000008ff087221 */ /* 0x001fc80000000000 */
[----:B------:R-:W-:Y:S01]  /*0d30*/  FFMA R8, R8, R19, 9.9999997473787516356e-06 ;  /* 0x3727c5ac08087423 */ /* 0x000fe20000000013 */
[----:B------:R-:W-:-:S05]  /*0d40*/  SHF.L.U32 R19, R22, 0x10, RZ ;  /* 0x0000001016137819 */ /* 0x000fca00000006ff */
[----:B------:R-:W0:Y:S02]  /*0d50*/  MUFU.RSQ R8, R8 ;  /* 0x0000000800087308 */ /* 0x000e240000001400 */
[-C--:B0-----:R-:W-:Y:S01]  /*0d60*/  FMUL R3, R3, R8.reuse ;  /* 0x0000000803037220 */ /* 0x081fe20000400000 */
[-C--:B------:R-:W-:Y:S01]  /*0d70*/  FMUL R10, R10, R8.reuse ;  /* 0x000000080a0a7220 */ /* 0x080fe20000400000 */
[-C--:B------:R-:W-:Y:S01]  /*0d80*/  FMUL R11, R11, R8.reuse ;  /* 0x000000080b0b7220 */ /* 0x080fe20000400000 */
[----:B------:R-:W-:Y:S01]  /*0d90*/  FMUL R12, R12, R8 ;  /* 0x000000080c0c7220 */ /* 0x000fe20000400000 */
[----:B------:R-:W-:Y:S01]  /*0da0*/  FFMA R15, R2, R3, R15 ;  /* 0x00000003020f7223 */ /* 0x000fe2000000000f */
[C---:B------:R-:W-:Y:S01]  /*0db0*/  PRMT R2, R23.reuse, 0x7632, R2 ;  /* 0x0000763217027816 */ /* 0x040fe20000000002 */
[----:B------:R-:W-:Y:S01]  /*0dc0*/  IMAD.U32 R8, R23, 0x10000, RZ ;  /* 0x0001000017087824 */ /* 0x000fe200078e00ff */
[----:B------:R-:W-:Y:S02]  /*0dd0*/  FFMA R10, R24, R10, R19 ;  /* 0x0000000a180a7223 */ /* 0x000fe40000000013 */
[----:B------:R-:W-:Y:S01]  /*0de0*/  SHF.L.U32 R3, R2, 0x10, RZ ;  /* 0x0000001002037819 */ /* 0x000fe200000006ff */
[----:B------:R-:W-:Y:S01]  /*0df0*/  FFMA R8, R25, R11, R8 ;  /* 0x0000000b19087223 */ /* 0x000fe20000000008 */
[----:B------:R-:W-:-:S03]  /*0e00*/  LEA R2, P0, R9, c[0x0][0x1a0], 0x1 ;  /* 0x0000680009027a11 */ /* 0x000fc600078008ff */
[----:B------:R-:W-:Y:S01]  /*0e10*/  FFMA R5, R0, R12, R3 ;  /* 0x0000000c00057223 */ /* 0x000fe20000000003 */
[----:B------:R-:W-:Y:S02]  /*0e20*/  LEA.HI.X R3, R9, c[0x0][0x1a4], R4, 0x1, P0 ;  /* 0x0000690009037a11 */ /* 0x000fe400000f0c04 */
[----:B------:R-:W-:Y:S02]  /*0e30*/  F2FP.BF16.PACK_AB R4, R15, R10 ;  /* 0x0000000a0f04723e */ /* 0x000fe400000010ff */
[----:B------:R-:W-:Y:S01]  /*0e40*/  F2FP.BF16.PACK_AB R5, R5, R8 ;  /* 0x000000080505723e */ /* 0x000fe200000010ff */
[----:B------:R-:W-:Y:S06]  /*0e50*/  @P1 EXIT ;  /* 0x000000000000194d */ /* 0x000fec0003800000 */
[----:B-1----:R-:W-:Y:S01]  /*0e60*/  STG.E.64 [R2.64], R4 ;  /* 0x0000000402007986 */ /* 0x002fe2000c101b04 */
[----:B------:R-:W-:Y:S05]  /*0e70*/  EXIT ;  /* 0x000000000000794d */ /* 0x000fea0003800000 */
.L_x_2:
[----:B------:R-:W-:-:S00]  /*0e80*/  BRA `(.L_x_2) ;  /* 0xfffffff000007947 */ /* 0x000fc0000383ffff */
[----:B------:R-:W-:-:S00]  /*0e90*/  NOP ;  /* 0x0000000000007918 */ /* 0x000fc00000000000 */
        /* <DEDUP_REMOVED lines=14> */
.L_x_3:


//--------------------- .nv.global.init           --------------------------
	.section	.nv.global.init,"aw",@progbits
.nv.global.init:
	.type		assertFunc_1,@object
	.size		assertFunc_1,(assertFunc_0 - assertFunc_1)
assertFunc_1:
        /*0000*/ 	.byte	0x75, 0x6e, 0x6b, 0x6e, 0x6f, 0x77, 0x6e, 0x00
	.type		assertFunc_0,@object
	.size		assertFunc_0,(_$_str - assertFunc_0)
assertFunc_0:
        /*0008*/ 	.byte	0x75, 0x6e, 0x6b, 0x6e, 0x6f, 0x77, 0x6e, 0x00
	.type		_$_str,@object
	.size		_$_str,(assertMessage_1 - _$_str)
_$_str:
        /*0010*/ 	.byte	0x5f, 0x5f, 0x43, 0x55, 0x44, 0x41, 0x5f, 0x46, 0x54, 0x5a, 0x00
	.type		assertMessage_1,@object
	.size		assertMessage_1,(assertMessage_0 - assertMessage_1)
assertMessage_1:
        /*001b*/ 	.byte	0x69, 0x6e, 0x64, 0x65, 0x78, 0x20, 0x6f, 0x75, 0x74, 0x20, 0x6f, 0x66, 0x20, 0x62, 0x6f, 0x75
        /*002b*/ 	.byte	0x6e, 0x64, 0x73, 0x3a, 0x20, 0x30, 0x20, 0x3c, 0x3d, 0x20, 0x74, 0x6d, 0x70, 0x31, 0x31, 0x20
        /*003b*/ 	.byte	0x3c, 0x20, 0x37, 0x37, 0x00
	.type		assertMessage_0,@object
	.size		assertMessage_0,(assertFile_0 - assertMessage_0)
assertMessage_0:
        /*0040*/ 	.byte	0x69, 0x6e, 0x64, 0x65, 0x78, 0x20, 0x6f, 0x75, 0x74, 0x20, 0x6f, 0x66, 0x20, 0x62, 0x6f, 0x75
        /*0050*/ 	.byte	0x6e, 0x64, 0x73, 0x3a, 0x20, 0x30, 0x20, 0x3c, 0x3d, 0x20, 0x74, 0x6d, 0x70, 0x34, 0x20, 0x3c
        /*0060*/ 	.byte	0x20, 0x34, 0x39, 0x34, 0x30, 0x38, 0x00
	.type		assertFile_0,@object
	.size		assertFile_0,(assertFile_1 - assertFile_0)
assertFile_0:
        /*0067*/ 	.byte	0x2f, 0x74, 0x6d, 0x70, 0x2f, 0x74, 0x6f, 0x72, 0x63, 0x68, 0x69, 0x6e, 0x64, 0x75, 0x63, 0x74
        /*0077*/ 	.byte	0x6f, 0x72, 0x5f, 0x72, 0x6f, 0x6f, 0x74, 0x2f, 0x34, 0x65, 0x2f, 0x63, 0x34, 0x65, 0x74, 0x32
        /*0087*/ 	.byte	0x69, 0x76, 0x68, 0x6e, 0x73, 0x62, 0x7a, 0x75, 0x76, 0x67, 0x76, 0x6b, 0x73, 0x6b, 0x68, 0x76
        /*0097*/ 	.byte	0x75, 0x73, 0x78, 0x7a, 0x74, 0x61, 0x66, 0x71, 0x6c, 0x76, 0x6e, 0x6b, 0x69, 0x37, 0x6e, 0x71
        /*00a7*/ 	.byte	0x34, 0x76, 0x79, 0x76, 0x65, 0x63, 0x33, 0x74, 0x35, 0x37, 0x7a, 0x33, 0x6f, 0x77, 0x75, 0x2e
        /*00b7*/ 	.byte	0x70, 0x79, 0x00
	.type		assertFile_1,@object
	.size		assertFile_1,(.L_1 - assertFile_1)
assertFile_1:
        /*00ba*/ 	.byte	0x2f, 0x74, 0x6d, 0x70, 0x2f, 0x74, 0x6f, 0x72, 0x63, 0x68, 0x69, 0x6e, 0x64, 0x75, 0x63, 0x74
        /*00ca*/ 	.byte	0x6f, 0x72, 0x5f, 0x72, 0x6f, 0x6f, 0x74, 0x2f, 0x34, 0x65, 0x2f, 0x63, 0x34, 0x65, 0x74, 0x32
        /*00da*/ 	.byte	0x69, 0x76, 0x68, 0x6e, 0x73, 0x62, 0x7a, 0x75, 0x76, 0x67, 0x76, 0x6b, 0x73, 0x6b, 0x68, 0x76
        /*00ea*/ 	.byte	0x75, 0x73, 0x78, 0x7a, 0x74, 0x61, 0x66, 0x71, 0x6c, 0x76, 0x6e, 0x6b, 0x69, 0x37, 0x6e, 0x71
        /*00fa*/ 	.byte	0x34, 0x76, 0x79, 0x76, 0x65, 0x63, 0x33, 0x74, 0x35, 0x37, 0x7a, 0x33, 0x6f, 0x77, 0x75, 0x2e
        /*010a*/ 	.byte	0x70, 0x79, 0x00
.L_1:


//--------------------- .nv.shared.triton_per_fused_add_embedding_native_layer_norm_3 --------------------------
	.section	.nv.shared.triton_per_fused_add_embedding_native_layer_norm_3,"aw",@nobits
	.sectionflags	@""
	.align	16


//--------------------- SYMBOLS --------------------------

	.type		__assertfail,@function
